//
// Generated by NVIDIA NVVM Compiler
//
// Compiler Build ID: CL-36424714
// Cuda compilation tools, release 13.0, V13.0.88
// Based on NVVM 20.0.0
//

.version 9.0
.target sm_100
.address_size 64

	// .globl	_Z15spectrum_methodiiiP6uchar4
.const .align 4 .b8 g_avgs[384];
.const .align 4 .b8 g_avg_norms[128];
.const .align 4 .b8 g_covs[1152];
.const .align 8 .b8 g_covs_det[256];
.const .align 4 .b8 g_covs_inv[1152];
.const .align 4 .b8 g_covs_norms[128];

.visible .entry _Z15spectrum_methodiiiP6uchar4(
	.param .u32 _Z15spectrum_methodiiiP6uchar4_param_0,
	.param .u32 _Z15spectrum_methodiiiP6uchar4_param_1,
	.param .u32 _Z15spectrum_methodiiiP6uchar4_param_2,
	.param .u64 .ptr .align 1 _Z15spectrum_methodiiiP6uchar4_param_3
)
{
	.reg .pred 	%p<25>;
	.reg .b16 	%rs<11>;
	.reg .b32 	%r<95>;
	.reg .b32 	%f<41>;
	.reg .b64 	%rd<39>;
	.reg .b64 	%fd<50>;

	ld.param.u32 	%r38, [_Z15spectrum_methodiiiP6uchar4_param_0];
	ld.param.u32 	%r39, [_Z15spectrum_methodiiiP6uchar4_param_1];
	ld.param.u64 	%rd10, [_Z15spectrum_methodiiiP6uchar4_param_3];
	cvta.to.global.u64 	%rd1, %rd10;
	mov.u32 	%r41, %tid.x;
	mov.u32 	%r42, %ntid.x;
	mov.u32 	%r43, %ctaid.x;
	mad.lo.s32 	%r1, %r42, %r43, %r41;
	mov.u32 	%r44, %tid.y;
	mov.u32 	%r45, %ntid.y;
	mov.u32 	%r46, %ctaid.y;
	mad.lo.s32 	%r83, %r45, %r46, %r44;
	mul.lo.s32 	%r3, %r42, %r42;
	mul.lo.s32 	%r4, %r45, %r45;
	setp.ge.s32 	%p2, %r83, %r39;
	@%p2 bra 	$L__BB0_25;
	ld.param.u32 	%r81, [_Z15spectrum_methodiiiP6uchar4_param_2];
	setp.lt.s32 	%p3, %r81, 1;
	@%p3 bra 	$L__BB0_16;
	mov.b32 	%r55, 1127219200;
	mov.b32 	%r56, -2147483648;
	mov.b64 	%fd1, {%r56, %r55};
	mov.u64 	%rd29, g_avgs;
	add.s64 	%rd24, %rd29, 4;
	mov.u64 	%rd30, g_covs_inv;
	add.s64 	%rd23, %rd30, 16;
	mov.u64 	%rd25, g_covs_det;
$L__BB0_3:
	setp.lt.s32 	%p12, %r1, %r38;
	@%p12 bra 	$L__BB0_5;
$L__BB0_4:
	mov.u32 	%r80, %ntid.y;
	mad.lo.s32 	%r83, %r80, %r80, %r83;
	setp.lt.s32 	%p23, %r83, %r39;
	@%p23 bra 	$L__BB0_3;
	bra.uni 	$L__BB0_25;
$L__BB0_5:
	mov.u32 	%r84, %r1;
$L__BB0_6:
	ld.param.u64 	%rd34, [_Z15spectrum_methodiiiP6uchar4_param_3];
	ld.param.u32 	%r82, [_Z15spectrum_methodiiiP6uchar4_param_2];
	neg.s32 	%r85, %r82;
	mad.lo.s32 	%r59, %r83, %r38, %r84;
	cvta.to.global.u64 	%rd26, %rd34;
	mul.wide.s32 	%rd27, %r59, 4;
	add.s64 	%rd28, %rd26, %rd27;
	.pragma "used_bytes_mask 7";
	ld.global.u32 	%r60, [%rd28];
	bfe.u32 	%r61, %r60, 0, 8;
	cvt.u16.u32 	%rs5, %r61;
	and.b16  	%rs6, %rs5, 255;
	bfe.u32 	%r62, %r60, 8, 8;
	cvt.u16.u32 	%rs7, %r62;
	and.b16  	%rs8, %rs7, 255;
	bfe.u32 	%r63, %r60, 16, 8;
	cvt.u16.u32 	%rs9, %r63;
	and.b16  	%rs10, %rs9, 255;
	cvt.rn.f32.u16 	%f1, %rs6;
	cvt.rn.f32.u16 	%f2, %rs8;
	cvt.rn.f32.u16 	%f3, %rs10;
	mov.b32 	%r87, 256;
	mov.f32 	%f40, 0f00000000;
	mov.pred 	%p24, 0;
	mov.b32 	%r86, 0;
	mov.u64 	%rd36, %rd23;
	mov.u64 	%rd37, %rd24;
	mov.u64 	%rd38, %rd25;
$L__BB0_7:
	ld.const.f32 	%f8, [%rd37+-4];
	sub.f32 	%f9, %f1, %f8;
	ld.const.f32 	%f10, [%rd37];
	sub.f32 	%f11, %f2, %f10;
	ld.const.f32 	%f12, [%rd37+4];
	sub.f32 	%f13, %f3, %f12;
	ld.const.f32 	%f14, [%rd36+-16];
	ld.const.f32 	%f15, [%rd36+-4];
	mul.f32 	%f16, %f11, %f15;
	fma.rn.f32 	%f17, %f9, %f14, %f16;
	ld.const.f32 	%f18, [%rd36+8];
	fma.rn.f32 	%f19, %f13, %f18, %f17;
	ld.const.f32 	%f20, [%rd36+-12];
	ld.const.f32 	%f21, [%rd36];
	mul.f32 	%f22, %f11, %f21;
	fma.rn.f32 	%f23, %f9, %f20, %f22;
	ld.const.f32 	%f24, [%rd36+12];
	fma.rn.f32 	%f25, %f13, %f24, %f23;
	ld.const.f32 	%f26, [%rd36+-8];
	ld.const.f32 	%f27, [%rd36+4];
	mul.f32 	%f28, %f11, %f27;
	fma.rn.f32 	%f29, %f9, %f26, %f28;
	ld.const.f32 	%f30, [%rd36+16];
	fma.rn.f32 	%f31, %f13, %f30, %f29;
	mul.f32 	%f32, %f11, %f25;
	fma.rn.f32 	%f33, %f9, %f19, %f32;
	fma.rn.f32 	%f34, %f13, %f31, %f33;
	neg.f32 	%f5, %f34;
	ld.const.f64 	%fd11, [%rd38];
	abs.f64 	%fd47, %fd11;
	{
	.reg .b32 %temp; 
	mov.b64 	{%temp, %r88}, %fd47;
	}
	{
	.reg .b32 %temp; 
	mov.b64 	{%r89, %temp}, %fd47;
	}
	setp.gt.s32 	%p14, %r88, 1048575;
	mov.b32 	%r90, -1023;
	@%p14 bra 	$L__BB0_9;
	mul.f64 	%fd47, %fd47, 0d4350000000000000;
	{
	.reg .b32 %temp; 
	mov.b64 	{%temp, %r88}, %fd47;
	}
	{
	.reg .b32 %temp; 
	mov.b64 	{%r89, %temp}, %fd47;
	}
	mov.b32 	%r90, -1077;
$L__BB0_9:
	add.s32 	%r66, %r88, -1;
	setp.lt.u32 	%p15, %r66, 2146435071;
	@%p15 bra 	$L__BB0_11;
	fma.rn.f64 	%fd12, %fd47, 0d7FF0000000000000, 0d7FF0000000000000;
	{
	.reg .b32 %temp; 
	mov.b64 	{%temp, %r67}, %fd47;
	}
	and.b32  	%r68, %r67, 2147483647;
	setp.eq.s32 	%p16, %r68, 0;
	selp.f64 	%fd49, 0dFFF0000000000000, %fd12, %p16;
	bra.uni 	$L__BB0_14;
$L__BB0_11:
	shr.u32 	%r69, %r88, 20;
	add.s32 	%r91, %r90, %r69;
	and.b32  	%r70, %r88, 1048575;
	or.b32  	%r71, %r70, 1072693248;
	mov.b64 	%fd48, {%r89, %r71};
	setp.lt.u32 	%p17, %r71, 1073127583;
	@%p17 bra 	$L__BB0_13;
	{
	.reg .b32 %temp; 
	mov.b64 	{%r72, %temp}, %fd48;
	}
	{
	.reg .b32 %temp; 
	mov.b64 	{%temp, %r73}, %fd48;
	}
	add.s32 	%r74, %r73, -1048576;
	mov.b64 	%fd48, {%r72, %r74};
	add.s32 	%r91, %r91, 1;
$L__BB0_13:
	add.f64 	%fd13, %fd48, 0dBFF0000000000000;
	add.f64 	%fd14, %fd48, 0d3FF0000000000000;
	rcp.approx.ftz.f64 	%fd15, %fd14;
	neg.f64 	%fd16, %fd14;
	fma.rn.f64 	%fd17, %fd16, %fd15, 0d3FF0000000000000;
	fma.rn.f64 	%fd18, %fd17, %fd17, %fd17;
	fma.rn.f64 	%fd19, %fd18, %fd15, %fd15;
	mul.f64 	%fd20, %fd13, %fd19;
	fma.rn.f64 	%fd21, %fd13, %fd19, %fd20;
	mul.f64 	%fd22, %fd21, %fd21;
	fma.rn.f64 	%fd23, %fd22, 0d3EB1380B3AE80F1E, 0d3ED0EE258B7A8B04;
	fma.rn.f64 	%fd24, %fd23, %fd22, 0d3EF3B2669F02676F;
	fma.rn.f64 	%fd25, %fd24, %fd22, 0d3F1745CBA9AB0956;
	fma.rn.f64 	%fd26, %fd25, %fd22, 0d3F3C71C72D1B5154;
	fma.rn.f64 	%fd27, %fd26, %fd22, 0d3F624924923BE72D;
	fma.rn.f64 	%fd28, %fd27, %fd22, 0d3F8999999999A3C4;
	fma.rn.f64 	%fd29, %fd28, %fd22, 0d3FB5555555555554;
	sub.f64 	%fd30, %fd13, %fd21;
	add.f64 	%fd31, %fd30, %fd30;
	neg.f64 	%fd32, %fd21;
	fma.rn.f64 	%fd33, %fd32, %fd13, %fd31;
	mul.f64 	%fd34, %fd19, %fd33;
	mul.f64 	%fd35, %fd22, %fd29;
	fma.rn.f64 	%fd36, %fd35, %fd21, %fd34;
	xor.b32  	%r75, %r91, -2147483648;
	mov.b32 	%r76, 1127219200;
	mov.b64 	%fd37, {%r75, %r76};
	sub.f64 	%fd38, %fd37, %fd1;
	fma.rn.f64 	%fd39, %fd38, 0d3FE62E42FEFA39EF, %fd21;
	fma.rn.f64 	%fd40, %fd38, 0dBFE62E42FEFA39EF, %fd39;
	sub.f64 	%fd41, %fd40, %fd21;
	sub.f64 	%fd42, %fd36, %fd41;
	fma.rn.f64 	%fd43, %fd38, 0d3C7ABC9E3B39803F, %fd42;
	add.f64 	%fd49, %fd39, %fd43;
$L__BB0_14:
	cvt.f64.f32 	%fd44, %f5;
	sub.f64 	%fd45, %fd44, %fd49;
	cvt.rn.f32.f64 	%f35, %fd45;
	selp.f32 	%f36, %f40, %f35, %p24;
	sub.f32 	%f37, %f36, %f35;
	abs.f32 	%f38, %f37;
	cvt.f64.f32 	%fd46, %f38;
	setp.lt.f64 	%p19, %fd46, 0d3EB0C6F7A0B5ED8D;
	min.s32 	%r77, %r87, %r86;
	setp.lt.f32 	%p20, %f36, %f35;
	selp.b32 	%r78, %r86, %r87, %p20;
	selp.f32 	%f39, %f35, %f36, %p20;
	selp.b32 	%r87, %r77, %r78, %p19;
	selp.f32 	%f40, %f36, %f39, %p19;
	add.s32 	%r86, %r86, 1;
	add.s32 	%r85, %r85, 1;
	setp.ne.s32 	%p21, %r85, 0;
	add.s64 	%rd38, %rd38, 8;
	add.s64 	%rd37, %rd37, 12;
	add.s64 	%rd36, %rd36, 36;
	mov.pred 	%p24, -1;
	@%p21 bra 	$L__BB0_7;
	ld.param.u64 	%rd35, [_Z15spectrum_methodiiiP6uchar4_param_3];
	cvta.to.global.u64 	%rd31, %rd35;
	mad.lo.s32 	%r79, %r83, %r38, %r84;
	mul.wide.s32 	%rd32, %r79, 4;
	add.s64 	%rd33, %rd31, %rd32;
	st.global.u8 	[%rd33+3], %r87;
	add.s32 	%r84, %r84, %r3;
	setp.lt.s32 	%p22, %r84, %r38;
	@%p22 bra 	$L__BB0_6;
	bra.uni 	$L__BB0_4;
$L__BB0_16:
	add.s32 	%r26, %r1, %r3;
	max.s32 	%r47, %r38, %r26;
	setp.lt.s32 	%p4, %r26, %r38;
	selp.u32 	%r48, 1, 0, %p4;
	add.s32 	%r49, %r26, %r48;
	sub.s32 	%r50, %r47, %r49;
	div.u32 	%r51, %r50, %r3;
	add.s32 	%r27, %r51, %r48;
	and.b32  	%r28, %r27, 3;
	add.s32 	%r29, %r26, %r3;
	add.s32 	%r30, %r29, %r3;
$L__BB0_17:
	setp.ge.s32 	%p5, %r1, %r38;
	@%p5 bra 	$L__BB0_24;
	setp.eq.s32 	%p6, %r28, 3;
	mul.lo.s32 	%r32, %r83, %r38;
	mov.u32 	%r93, %r1;
	@%p6 bra 	$L__BB0_22;
	setp.eq.s32 	%p7, %r28, 0;
	add.s32 	%r52, %r1, %r32;
	mul.wide.s32 	%rd11, %r52, 4;
	add.s64 	%rd12, %rd1, %rd11;
	add.s64 	%rd8, %rd12, 3;
	mov.b16 	%rs1, 0;
	st.global.u8 	[%rd12+3], %rs1;
	mov.u32 	%r93, %r26;
	@%p7 bra 	$L__BB0_22;
	setp.eq.s32 	%p8, %r28, 1;
	shl.b32 	%r33, %r3, 2;
	cvt.u64.u32 	%rd13, %r33;
	add.s64 	%rd9, %rd8, %rd13;
	mov.b16 	%rs2, 0;
	st.global.u8 	[%rd9], %rs2;
	mov.u32 	%r93, %r29;
	@%p8 bra 	$L__BB0_22;
	add.s64 	%rd15, %rd9, %rd13;
	mov.b16 	%rs3, 0;
	st.global.u8 	[%rd15], %rs3;
	mov.u32 	%r93, %r30;
$L__BB0_22:
	setp.lt.u32 	%p9, %r27, 3;
	@%p9 bra 	$L__BB0_24;
$L__BB0_23:
	add.s32 	%r53, %r93, %r32;
	mul.wide.s32 	%rd16, %r53, 4;
	add.s64 	%rd17, %rd1, %rd16;
	add.s64 	%rd18, %rd17, 3;
	mov.b16 	%rs4, 0;
	st.global.u8 	[%rd17+3], %rs4;
	shl.b32 	%r54, %r3, 2;
	cvt.u64.u32 	%rd19, %r54;
	add.s64 	%rd20, %rd18, %rd19;
	st.global.u8 	[%rd20], %rs4;
	add.s64 	%rd21, %rd20, %rd19;
	st.global.u8 	[%rd21], %rs4;
	add.s64 	%rd22, %rd21, %rd19;
	st.global.u8 	[%rd22], %rs4;
	add.s32 	%r93, %r54, %r93;
	setp.lt.s32 	%p10, %r93, %r38;
	@%p10 bra 	$L__BB0_23;
$L__BB0_24:
	add.s32 	%r83, %r83, %r4;
	setp.lt.s32 	%p11, %r83, %r39;
	@%p11 bra 	$L__BB0_17;
$L__BB0_25:
	ret;

}


// ===== COMPILED SASS (sm_100) =====

	.target	sm_100

	.elftype	@"ET_EXEC"


//--------------------- .note.nv.tkinfo           --------------------------
	.section	.note.nv.tkinfo,"",@"SHT_NOTE"
	.sectionflags	@"SHF_NOTE_NV_TKINFO"
	.tkinfo
        /*0018*/ 	.word	0x00000002
        /*0030*/ 	.string	""
        /*0030*/ 	.string	"ptxas"
        /*0030*/ 	.string	"Cuda compilation tools, release 13.0, V13.0.88"
        /*0030*/ 	.string	"Build cuda_13.0.r13.0/compiler.36424714_0"
        /*0030*/ 	.string	"-arch sm_100 -m 64 "



//--------------------- .note.nv.cuinfo           --------------------------
	.section	.note.nv.cuinfo,"",@"SHT_NOTE"
	.sectionflags	@"SHF_NOTE_NV_CUINFO"
        /*0018*/ 	.short	0x0002
        /*001a*/ 	.short	0x0064
        /*001c*/ 	.short	0x0082
	.zero		2


//--------------------- .nv.info                  --------------------------
	.section	.nv.info,"",@"SHT_CUDA_INFO"
	.align	4


	//----- nvinfo : EIATTR_REGCOUNT
	.align		4
        /*0000*/ 	.byte	0x04, 0x2f
        /*0002*/ 	.short	(.L_7 - .L_6)
	.align		4
.L_6:
        /*0004*/ 	.word	index@(_Z15spectrum_methodiiiP6uchar4)
        /*0008*/ 	.word	0x0000001f


	//----- nvinfo : EIATTR_FRAME_SIZE
	.align		4
.L_7:
        /*000c*/ 	.byte	0x04, 0x11
        /*000e*/ 	.short	(.L_9 - .L_8)
	.align		4
.L_8:
        /*0010*/ 	.word	index@(_Z15spectrum_methodiiiP6uchar4)
        /*0014*/ 	.word	0x00000000


	//----- nvinfo : EIATTR_MIN_STACK_SIZE
	.align		4
.L_9:
        /*0018*/ 	.byte	0x04, 0x12
        /*001a*/ 	.short	(.L_11 - .L_10)
	.align		4
.L_10:
        /*001c*/ 	.word	index@(_Z15spectrum_methodiiiP6uchar4)
        /*0020*/ 	.word	0x00000000
.L_11:


//--------------------- .nv.compat                --------------------------
	.section	.nv.compat,"",@"SHT_CUDA_COMPAT_INFO"
	.align	4
        /*0000*/ 	.byte	0x02, 0x09, 0x00, 0x00, 0x02, 0x02, 0x01, 0x00, 0x02, 0x05, 0x05, 0x00, 0x03, 0x07, 0x01, 0x01
        /*0010*/ 	.byte	0x02, 0x03, 0x00, 0x00, 0x02, 0x06, 0x01, 0x00, 0x04, 0x0b, 0x08, 0x00, 0x01, 0x00, 0x00, 0x00
        /*0020*/ 	.byte	0x00, 0x00, 0x00, 0x00


//--------------------- .nv.info._Z15spectrum_methodiiiP6uchar4 --------------------------
	.section	.nv.info._Z15spectrum_methodiiiP6uchar4,"",@"SHT_CUDA_INFO"
	.sectionflags	@""
	.align	4


	//----- nvinfo : EIATTR_CUDA_API_VERSION
	.align		4
        /*0000*/ 	.byte	0x04, 0x37
        /*0002*/ 	.short	(.L_13 - .L_12)
.L_12:
        /*0004*/ 	.word	0x00000082


	//----- nvinfo : EIATTR_KPARAM_INFO
	.align		4
.L_13:
        /*0008*/ 	.byte	0x04, 0x17
        /*000a*/ 	.short	(.L_15 - .L_14)
.L_14:
        /*000c*/ 	.word	0x00000000
        /*0010*/ 	.short	0x0003
        /*0012*/ 	.short	0x0010
        /*0014*/ 	.byte	0x00, 0xf5, 0x21, 0x00


	//----- nvinfo : EIATTR_KPARAM_INFO
	.align		4
.L_15:
        /*0018*/ 	.byte	0x04, 0x17
        /*001a*/ 	.short	(.L_17 - .L_16)
.L_16:
        /*001c*/ 	.word	0x00000000
        /*0020*/ 	.short	0x0002
        /*0022*/ 	.short	0x0008
        /*0024*/ 	.byte	0x00, 0xf0, 0x11, 0x00


	//----- nvinfo : EIATTR_KPARAM_INFO
	.align		4
.L_17:
        /*0028*/ 	.byte	0x04, 0x17
        /*002a*/ 	.short	(.L_19 - .L_18)
.L_18:
        /*002c*/ 	.word	0x00000000
        /*0030*/ 	.short	0x0001
        /*0032*/ 	.short	0x0004
        /*0034*/ 	.byte	0x00, 0xf0, 0x11, 0x00


	//----- nvinfo : EIATTR_KPARAM_INFO
	.align		4
.L_19:
        /*0038*/ 	.byte	0x04, 0x17
        /*003a*/ 	.short	(.L_21 - .L_20)
.L_20:
        /*003c*/ 	.word	0x00000000
        /*0040*/ 	.short	0x0000
        /*0042*/ 	.short	0x0000
        /*0044*/ 	.byte	0x00, 0xf0, 0x11, 0x00


	//----- nvinfo : EIATTR_SPARSE_MMA_MASK
	.align		4
.L_21:
        /*0048*/ 	.byte	0x03, 0x50
        /*004a*/ 	.short	0x0000


	//----- nvinfo : EIATTR_MAXREG_COUNT
	.align		4
        /*004c*/ 	.byte	0x03, 0x1b
        /*004e*/ 	.short	0x00ff


	//----- nvinfo : EIATTR_MERCURY_ISA_VERSION
	.align		4
        /*0050*/ 	.byte	0x03, 0x5f
        /*0052*/ 	.short	0x0101


	//----- nvinfo : EIATTR_UNUSED_LOAD_BYTE_OFFSET
	.align		4
        /*0054*/ 	.byte	0x04, 0x44
        /*0056*/ 	.short	(.L_23 - .L_22)


	//   ....[0]....
.L_22:
        /*0058*/ 	.word	0x000001c0
        /*005c*/ 	.word	0x00000007


	//----- nvinfo : EIATTR_VRC_CTA_INIT_COUNT
	.align		4
.L_23:
        /*0060*/ 	.byte	0x02, 0x4a
	.zero		1
	.zero		1


	//----- nvinfo : EIATTR_EXIT_INSTR_OFFSETS
	.align		4
        /*0064*/ 	.byte	0x04, 0x1c
        /*0066*/ 	.short	(.L_25 - .L_24)


	//   ....[0]....
.L_24:
        /*0068*/ 	.word	0x000000c0


	//   ....[1]....
        /*006c*/ 	.word	0x00000bd0


	//   ....[2]....
        /*0070*/ 	.word	0x000010c0


	//----- nvinfo : EIATTR_CRS_STACK_SIZE
	.align		4
.L_25:
        /*0074*/ 	.byte	0x04, 0x1e
        /*0076*/ 	.short	(.L_27 - .L_26)
.L_26:
        /*0078*/ 	.word	0x00000000


	//----- nvinfo : EIATTR_CBANK_PARAM_SIZE
	.align		4
.L_27:
        /*007c*/ 	.byte	0x03, 0x19
        /*007e*/ 	.short	0x0018


	//----- nvinfo : EIATTR_PARAM_CBANK
	.align		4
        /*0080*/ 	.byte	0x04, 0x0a
        /*0082*/ 	.short	(.L_29 - .L_28)
	.align		4
.L_28:
        /*0084*/ 	.word	index@(.nv.constant0._Z15spectrum_methodiiiP6uchar4)
        /*0088*/ 	.short	0x0380
        /*008a*/ 	.short	0x0018


	//----- nvinfo : EIATTR_SW_WAR
	.align		4
.L_29:
        /*008c*/ 	.byte	0x04, 0x36
        /*008e*/ 	.short	(.L_31 - .L_30)
.L_30:
        /*0090*/ 	.word	0x00000008
.L_31:


//--------------------- .nv.callgraph             --------------------------
	.section	.nv.callgraph,"",@"SHT_CUDA_CALLGRAPH"
	.align	4
	.sectionentsize	8
	.align		4
        /*0000*/ 	.word	0x00000000
	.align		4
        /*0004*/ 	.word	0xffffffff
	.align		4
        /*0008*/ 	.word	0x00000000
	.align		4
        /*000c*/ 	.word	0xfffffffe
	.align		4
        /*0010*/ 	.word	0x00000000
	.align		4
        /*0014*/ 	.word	0xfffffffd
	.align		4
        /*0018*/ 	.word	0x00000000
	.align		4
        /*001c*/ 	.word	0xfffffffc


//--------------------- .nv.constant3             --------------------------
	.section	.nv.constant3,"a",@progbits
	.align	8
.nv.constant3:
	.type		g_avgs,@object
	.size		g_avgs,(g_avg_norms - g_avgs)
g_avgs:
	.zero		384
	.type		g_avg_norms,@object
	.size		g_avg_norms,(g_covs - g_avg_norms)
g_avg_norms:
	.zero		128
	.type		g_covs,@object
	.size		g_covs,(g_covs_det - g_covs)
g_covs:
	.zero		1152
	.type		g_covs_det,@object
	.size		g_covs_det,(g_covs_inv - g_covs_det)
g_covs_det:
	.zero		256
	.type		g_covs_inv,@object
	.size		g_covs_inv,(g_covs_norms - g_covs_inv)
g_covs_inv:
	.zero		1152
	.type		g_covs_norms,@object
	.size		g_covs_norms,(.L_5 - g_covs_norms)
g_covs_norms:
	.zero		128
.L_5:


//--------------------- .text._Z15spectrum_methodiiiP6uchar4 --------------------------
	.section	.text._Z15spectrum_methodiiiP6uchar4,"ax",@progbits
	.align	128
        .global         _Z15spectrum_methodiiiP6uchar4
        .type           _Z15spectrum_methodiiiP6uchar4,@function
        .size           _Z15spectrum_methodiiiP6uchar4,(.L_x_15 - _Z15spectrum_methodiiiP6uchar4)
        .other          _Z15spectrum_methodiiiP6uchar4,@"STO_CUDA_ENTRY STV_DEFAULT"
_Z15spectrum_methodiiiP6uchar4:
.text._Z15spectrum_methodiiiP6uchar4:
[----:B------:R-:W-:Y:S01]  /*0000*/  LDC R1, c[0x0][0x37c] ;  /* 0x0000df00ff017b82 */ /* 0x000fe20000000800 */
[----:B------:R-:W0:Y:S07]  /*0010*/  S2R R5, SR_TID.Y ;  /* 0x0000000000057919 */ /* 0x000e2e0000002200 */
[----:B------:R-:W1:Y:S01]  /*0020*/  LDC R3, c[0x0][0x360] ;  /* 0x0000d800ff037b82 */ /* 0x000e620000000800 */
[----:B------:R-:W0:Y:S01]  /*0030*/  LDCU UR4, c[0x0][0x364] ;  /* 0x00006c80ff0477ac */ /* 0x000e220008000800 */
[----:B------:R-:W0:Y:S01]  /*0040*/  S2R R2, SR_CTAID.Y ;  /* 0x0000000000027919 */ /* 0x000e220000002600 */
[----:B------:R-:W2:Y:S01]  /*0050*/  LDCU UR6, c[0x0][0x384] ;  /* 0x00007080ff0677ac */ /* 0x000ea20008000800 */
[----:B------:R-:W1:Y:S04]  /*0060*/  S2R R0, SR_TID.X ;  /* 0x0000000000007919 */ /* 0x000e680000002100 */
[----:B------:R-:W1:Y:S01]  /*0070*/  S2UR UR5, SR_CTAID.X ;  /* 0x00000000000579c3 */ /* 0x000e620000002500 */
[----:B0-----:R-:W-:Y:S01]  /*0080*/  IMAD R5, R2, UR4, R5 ;  /* 0x0000000402057c24 */ /* 0x001fe2000f8e0205 */
[----:B------:R-:W-:Y:S01]  /*0090*/  UIMAD UR4, UR4, UR4, URZ ;  /* 0x00000004040472a4 */ /* 0x000fe2000f8e02ff */
[----:B-1----:R-:W-:-:S03]  /*00a0*/  IMAD R0, R3, UR5, R0 ;  /* 0x0000000503007c24 */ /* 0x002fc6000f8e0200 */
[----:B--2---:R-:W-:-:S13]  /*00b0*/  ISETP.GE.AND P0, PT, R5, UR6, PT ;  /* 0x0000000605007c0c */ /* 0x004fda000bf06270 */
[----:B------:R-:W-:Y:S05]  /*00c0*/  @P0 EXIT ;  /* 0x000000000000094d */ /* 0x000fea0003800000 */
[----:B------:R-:W0:Y:S01]  /*00d0*/  LDCU UR5, c[0x0][0x388] ;  /* 0x00007100ff0577ac */ /* 0x000e220008000800 */
[----:B------:R-:W-:Y:S01]  /*00e0*/  IMAD R3, R3, R3, RZ ;  /* 0x0000000303037224 */ /* 0x000fe200078e02ff */
[----:B------:R-:W1:Y:S01]  /*00f0*/  LDCU.64 UR6, c[0x0][0x358] ;  /* 0x00006b00ff0677ac */ /* 0x000e620008000a00 */
[----:B0-----:R-:W-:-:S09]  /*0100*/  UISETP.GE.AND UP0, UPT, UR5, 0x1, UPT ;  /* 0x000000010500788c */ /* 0x001fd2000bf06270 */
[----:B-1----:R-:W-:Y:S05]  /*0110*/  BRA.U !UP0, `(.L_x_0) ;  /* 0x0000000908b07547 */ /* 0x002fea000b800000 */
.L_x_7:
[----:B0-----:R-:W0:Y:S01]  /*0120*/  LDCU UR5, c[0x0][0x380] ;  /* 0x00007000ff0577ac */ /* 0x001e220008000800 */
[----:B------:R-:W-:Y:S01]  /*0130*/  BSSY.RECONVERGENT B0, `(.L_x_1) ;  /* 0x00000a4000007945 */ /* 0x000fe20003800200 */
[----:B0-----:R-:W-:-:S13]  /*0140*/  ISETP.GE.AND P0, PT, R0, UR5, PT ;  /* 0x0000000500007c0c */ /* 0x001fda000bf06270 */
[----:B------:R-:W-:Y:S05]  /*0150*/  @P0 BRA `(.L_x_2) ;  /* 0x0000000800840947 */ /* 0x000fea0003800000 */
[----:B------:R-:W-:-:S07]  /*0160*/  IMAD.MOV.U32 R2, RZ, RZ, R0 ;  /* 0x000000ffff027224 */ /* 0x000fce00078e0000 */
.L_x_6:
[----:B0-----:R-:W0:Y:S01]  /*0170*/  LDC.64 R12, c[0x0][0x390] ;  /* 0x0000e400ff0c7b82 */ /* 0x001e220000000a00 */
[----:B------:R-:W1:Y:S02]  /*0180*/  LDCU UR5, c[0x0][0x380] ;  /* 0x00007000ff0577ac */ /* 0x000e640008000800 */
[----:B-1----:R-:W-:Y:S01]  /*0190*/  IMAD R7, R5, UR5, R2 ;  /* 0x0000000505077c24 */ /* 0x002fe2000f8e0202 */
[----:B------:R-:W1:Y:S03]  /*01a0*/  LDCU UR5, c[0x0][0x388] ;  /* 0x00007100ff0577ac */ /* 0x000e660008000800 */
[----:B0-----:R-:W-:-:S06]  /*01b0*/  IMAD.WIDE R12, R7, 0x4, R12 ;  /* 0x00000004070c7825 */ /* 0x001fcc00078e020c */
[----:B------:R-:W2:Y:S01]  /*01c0*/  LDG.E R12, desc[UR6][R12.64] ;  /* 0x000000060c0c7981 */ /* 0x000ea2000c1e1900 */
[----:B------:R-:W-:Y:S01]  /*01d0*/  HFMA2 R8, -RZ, RZ, 0, 0.00011539459228515625 ;  /* 0x00000790ff087431 */ /* 0x000fe200000001ff */
[----:B------:R-:W-:Y:S01]  /*01e0*/  PLOP3.LUT P0, PT, PT, PT, PT, 0x8, 0x80 ;  /* 0x000000000080781c */ /* 0x000fe20003f0e170 */
[----:B------:R-:W-:Y:S01]  /*01f0*/  IMAD.MOV.U32 R4, RZ, RZ, 0x100 ;  /* 0x00000100ff047424 */ /* 0x000fe200078e00ff */
[----:B------:R-:W-:Y:S01]  /*0200*/  CS2R R6, SRZ ;  /* 0x0000000000067805 */ /* 0x000fe2000001ff00 */
[----:B------:R-:W-:Y:S02]  /*0210*/  IMAD.MOV.U32 R9, RZ, RZ, 0x4 ;  /* 0x00000004ff097424 */ /* 0x000fe400078e00ff */
[----:B------:R-:W-:Y:S01]  /*0220*/  IMAD.MOV.U32 R10, RZ, RZ, 0x680 ;  /* 0x00000680ff0a7424 */ /* 0x000fe200078e00ff */
[----:B-1----:R-:W-:-:S06]  /*0230*/  UIADD3 UR5, UPT, UPT, -UR5, URZ, URZ ;  /* 0x000000ff05057290 */ /* 0x002fcc000fffe1ff */
[----:B------:R-:W-:Y:S02]  /*0240*/  MOV R11, UR5 ;  /* 0x00000005000b7c02 */ /* 0x000fe40008000f00 */
[C---:B--2---:R-:W-:Y:S02]  /*0250*/  PRMT R20, R12.reuse, 0x7770, RZ ;  /* 0x000077700c147816 */ /* 0x044fe400000000ff */
[C---:B------:R-:W-:Y:S02]  /*0260*/  PRMT R21, R12.reuse, 0x7771, RZ ;  /* 0x000077710c157816 */ /* 0x040fe400000000ff */
[----:B------:R-:W-:Y:S02]  /*0270*/  PRMT R22, R12, 0x7772, RZ ;  /* 0x000077720c167816 */ /* 0x000fe400000000ff */
[----:B------:R-:W-:Y:S02]  /*0280*/  I2FP.F32.U32 R20, R20 ;  /* 0x0000001400147245 */ /* 0x000fe40000201000 */
[----:B------:R-:W-:-:S02]  /*0290*/  I2FP.F32.U32 R21, R21 ;  /* 0x0000001500157245 */ /* 0x000fc40000201000 */
[----:B------:R-:W-:-:S07]  /*02a0*/  I2FP.F32.U32 R22, R22 ;  /* 0x0000001600167245 */ /* 0x000fce0000201000 */
.L_x_5:
[----:B------:R-:W0:Y:S08]  /*02b0*/  LDC R16, c[0x3][R9] ;  /* 0x00c0000009107b82 */ /* 0x000e300000000800 */
[----:B------:R-:W1:Y:S08]  /*02c0*/  LDC.64 R14, c[0x3][R10] ;  /* 0x00c000000a0e7b82 */ /* 0x000e700000000a00 */
[----:B------:R-:W2:Y:S08]  /*02d0*/  LDC R17, c[0x3][R9+-0x4] ;  /* 0x00ffff0009117b82 */ /* 0x000eb00000000800 */
[----:B------:R-:W3:Y:S01]  /*02e0*/  LDC R19, c[0x3][R8+-0x4] ;  /* 0x00ffff0008137b82 */ /* 0x000ee20000000800 */
[----:B0-----:R-:W-:-:S07]  /*02f0*/  FADD R16, R21, -R16 ;  /* 0x8000001015107221 */ /* 0x001fce0000000000 */
[----:B------:R-:W0:Y:S01]  /*0300*/  LDC R26, c[0x3][R8+-0x10] ;  /* 0x00fffc00081a7b82 */ /* 0x000e220000000800 */
[----:B-1----:R-:W-:-:S07]  /*0310*/  DADD R14, -RZ, |R14| ;  /* 0x00000000ff0e7229 */ /* 0x002fce000000050e */
[----:B------:R-:W1:Y:S01]  /*0320*/  LDC R13, c[0x3][R8] ;  /* 0x00c00000080d7b82 */ /* 0x000e620000000800 */
[----:B--2---:R-:W-:Y:S02]  /*0330*/  FADD R17, R20, -R17 ;  /* 0x8000001114117221 */ /* 0x004fe40000000000 */
[----:B------:R-:W-:-:S05]  /*0340*/  ISETP.GT.AND P1, PT, R15, 0xfffff, PT ;  /* 0x000fffff0f00780c */ /* 0x000fca0003f24270 */
[----:B------:R-:W2:Y:S01]  /*0350*/  LDC R23, c[0x3][R9+0x4] ;  /* 0x00c0010009177b82 */ /* 0x000ea20000000800 */
[----:B---3--:R-:W-:-:S07]  /*0360*/  FMUL R28, R16, R19 ;  /* 0x00000013101c7220 */ /* 0x008fce0000400000 */
[----:B------:R-:W3:Y:S01]  /*0370*/  LDC R24, c[0x3][R8+-0xc] ;  /* 0x00fffd0008187b82 */ /* 0x000ee20000000800 */
[----:B0-----:R-:W-:-:S07]  /*0380*/  FFMA R26, R17, R26, R28 ;  /* 0x0000001a111a7223 */ /* 0x001fce000000001c */
[----:B------:R-:W0:Y:S01]  /*0390*/  LDC R12, c[0x3][R8+0x8] ;  /* 0x00c00200080c7b82 */ /* 0x000e220000000800 */
[----:B-1----:R-:W-:-:S07]  /*03a0*/  FMUL R28, R16, R13 ;  /* 0x0000000d101c7220 */ /* 0x002fce0000400000 */
[----:B------:R-:W1:Y:S01]  /*03b0*/  LDC R18, c[0x3][R8+0xc] ;  /* 0x00c0030008127b82 */ /* 0x000e620000000800 */
[----:B--2---:R-:W-:Y:S01]  /*03c0*/  FADD R23, R22, -R23 ;  /* 0x8000001716177221 */ /* 0x004fe20000000000 */
[----:B---3--:R-:W-:-:S06]  /*03d0*/  FFMA R13, R17, R24, R28 ;  /* 0x00000018110d7223 */ /* 0x008fcc000000001c */
[----:B------:R-:W2:Y:S01]  /*03e0*/  LDC R19, c[0x3][R8+0x4] ;  /* 0x00c0010008137b82 */ /* 0x000ea20000000800 */
[----:B0-----:R-:W-:Y:S01]  /*03f0*/  FFMA R26, R23, R12, R26 ;  /* 0x0000000c171a7223 */ /* 0x001fe2000000001a */
[----:B------:R-:W-:-:S06]  /*0400*/  IMAD.MOV.U32 R12, RZ, RZ, R14 ;  /* 0x000000ffff0c7224 */ /* 0x000fcc00078e000e */
[----:B------:R-:W0:Y:S01]  /*0410*/  LDC R24, c[0x3][R8+-0x8] ;  /* 0x00fffe0008187b82 */ /* 0x000e220000000800 */
[----:B-1----:R-:W-:Y:S01]  /*0420*/  FFMA R25, R23, R18, R13 ;  /* 0x0000001217197223 */ /* 0x002fe2000000000d */
[----:B------:R-:W-:-:S06]  /*0430*/  IMAD.MOV.U32 R13, RZ, RZ, R15 ;  /* 0x000000ffff0d7224 */ /* 0x000fcc00078e000f */
[----:B------:R-:W1:Y:S01]  /*0440*/  LDC R18, c[0x3][R8+0x10] ;  /* 0x00c0040008127b82 */ /* 0x000e620000000800 */
[C---:B------:R-:W-:Y:S01]  /*0450*/  FMUL R28, R16.reuse, R25 ;  /* 0x00000019101c7220 */ /* 0x040fe20000400000 */
[----:B------:R-:W-:Y:S01]  /*0460*/  MOV R25, R15 ;  /* 0x0000000f00197202 */ /* 0x000fe20000000f00 */
[----:B------:R-:W-:Y:S02]  /*0470*/  @!P1 DMUL R12, R12, 1.80143985094819840000e+16 ;  /* 0x435000000c0c9828 */ /* 0x000fe40000000000 */
[----:B------:R-:W-:Y:S01]  /*0480*/  FFMA R26, R17, R26, R28 ;  /* 0x0000001a111a7223 */ /* 0x000fe2000000001c */
[----:B--2---:R-:W-:-:S07]  /*0490*/  FMUL R16, R16, R19 ;  /* 0x0000001310107220 */ /* 0x004fce0000400000 */
[----:B------:R-:W-:Y:S02]  /*04a0*/  @!P1 IMAD.MOV.U32 R25, RZ, RZ, R13 ;  /* 0x000000ffff199224 */ /* 0x000fe400078e000d */
[----:B0-----:R-:W-:Y:S01]  /*04b0*/  FFMA R16, R17, R24, R16 ;  /* 0x0000001811107223 */ /* 0x001fe20000000010 */
[----:B------:R-:W-:Y:S01]  /*04c0*/  MOV R24, 0xfffffc01 ;  /* 0xfffffc0100187802 */ /* 0x000fe20000000f00 */
[----:B------:R-:W-:Y:S02]  /*04d0*/  @!P1 IMAD.MOV.U32 R24, RZ, RZ, -0x435 ;  /* 0xfffffbcbff189424 */ /* 0x000fe400078e00ff */
[----:B------:R-:W-:Y:S02]  /*04e0*/  VIADD R15, R25, 0xffffffff ;  /* 0xffffffff190f7836 */ /* 0x000fe40000000000 */
[----:B------:R-:W-:Y:S02]  /*04f0*/  @!P1 IMAD.MOV.U32 R14, RZ, RZ, R12 ;  /* 0x000000ffff0e9224 */ /* 0x000fe400078e000c */
[----:B-1----:R-:W-:Y:S01]  /*0500*/  FFMA R16, R23, R18, R16 ;  /* 0x0000001217107223 */ /* 0x002fe20000000010 */
[----:B------:R-:W-:-:S03]  /*0510*/  ISETP.GE.U32.AND P2, PT, R15, 0x7fefffff, PT ;  /* 0x7fefffff0f00780c */ /* 0x000fc60003f46070 */
[----:B------:R-:W-:-:S10]  /*0520*/  FFMA R23, R23, R16, R26 ;  /* 0x0000001017177223 */ /* 0x000fd4000000001a */
[----:B------:R-:W-:Y:S05]  /*0530*/  @!P2 BRA `(.L_x_3) ;  /* 0x00000000001ca947 */ /* 0x000fea0003800000 */
[----:B------:R-:W-:Y:S01]  /*0540*/  MOV R14, 0x0 ;  /* 0x00000000000e7802 */ /* 0x000fe20000000f00 */
[----:B------:R-:W-:Y:S01]  /*0550*/  IMAD.MOV.U32 R15, RZ, RZ, 0x7ff00000 ;  /* 0x7ff00000ff0f7424 */ /* 0x000fe200078e00ff */
[----:B------:R-:W-:-:S05]  /*0560*/  LOP3.LUT P1, RZ, R13, 0x7fffffff, RZ, 0xc0, !PT ;  /* 0x7fffffff0dff7812 */ /* 0x000fca000782c0ff */
[----:B------:R-:W-:-:S10]  /*0570*/  DFMA R14, R12, R14, +INF ;  /* 0x7ff000000c0e742b */ /* 0x000fd4000000000e */
[----:B------:R-:W-:Y:S02]  /*0580*/  FSEL R16, R14, RZ, P1 ;  /* 0x000000ff0e107208 */ /* 0x000fe40000800000 */
[----:B------:R-:W-:Y:S01]  /*0590*/  FSEL R17, R15, -QNAN , P1 ;  /* 0xfff000000f117808 */ /* 0x000fe20000800000 */
[----:B------:R-:W-:Y:S06]  /*05a0*/  BRA `(.L_x_4) ;  /* 0x0000000000f87947 */ /* 0x000fec0003800000 */
.L_x_3:
[----:B------:R-:W-:Y:S01]  /*05b0*/  LOP3.LUT R12, R25, 0xfffff, RZ, 0xc0, !PT ;  /* 0x000fffff190c7812 */ /* 0x000fe200078ec0ff */
[----:B------:R-:W-:Y:S01]  /*05c0*/  IMAD.MOV.U32 R16, RZ, RZ, R14 ;  /* 0x000000ffff107224 */ /* 0x000fe200078e000e */
[----:B------:R-:W-:Y:S01]  /*05d0*/  UMOV UR8, 0x3ae80f1e ;  /* 0x3ae80f1e00087882 */ /* 0x000fe20000000000 */
[----:B------:R-:W-:Y:S01]  /*05e0*/  UMOV UR9, 0x3eb1380b ;  /* 0x3eb1380b00097882 */ /* 0x000fe20000000000 */
[----:B------:R-:W-:Y:S01]  /*05f0*/  LOP3.LUT R17, R12, 0x3ff00000, RZ, 0xfc, !PT ;  /* 0x3ff000000c117812 */ /* 0x000fe200078efcff */
[----:B------:R-:W-:-:S03]  /*0600*/  IMAD.MOV.U32 R12, RZ, RZ, RZ ;  /* 0x000000ffff0c7224 */ /* 0x000fc600078e00ff */
[----:B------:R-:W-:-:S13]  /*0610*/  ISETP.GE.U32.AND P1, PT, R17, 0x3ff6a09f, PT ;  /* 0x3ff6a09f1100780c */ /* 0x000fda0003f26070 */
[----:B------:R-:W-:-:S05]  /*0620*/  @P1 IADD3 R13, PT, PT, R17, -0x100000, RZ ;  /* 0xfff00000110d1810 */ /* 0x000fca0007ffe0ff */
[----:B------:R-:W-:-:S06]  /*0630*/  @P1 IMAD.MOV.U32 R17, RZ, RZ, R13 ;  /* 0x000000ffff111224 */ /* 0x000fcc00078e000d */
[C---:B------:R-:W-:Y:S02]  /*0640*/  DADD R26, R16.reuse, 1 ;  /* 0x3ff00000101a7429 */ /* 0x040fe40000000000 */
[----:B------:R-:W-:-:S04]  /*0650*/  DADD R16, R16, -1 ;  /* 0xbff0000010107429 */ /* 0x000fc80000000000 */
[----:B------:R-:W0:Y:S02]  /*0660*/  MUFU.RCP64H R13, R27 ;  /* 0x0000001b000d7308 */ /* 0x000e240000001800 */
[----:B0-----:R-:W-:Y:S01]  /*0670*/  DFMA R14, -R26, R12, 1 ;  /* 0x3ff000001a0e742b */ /* 0x001fe2000000010c */
[----:B------:R-:W-:-:S05]  /*0680*/  LEA.HI R26, R25, R24, RZ, 0xc ;  /* 0x00000018191a7211 */ /* 0x000fca00078f60ff */
[----:B------:R-:W-:Y:S02]  /*0690*/  @P1 VIADD R26, R26, 0x1 ;  /* 0x000000011a1a1836 */ /* 0x000fe40000000000 */
[----:B------:R-:W-:-:S08]  /*06a0*/  DFMA R14, R14, R14, R14 ;  /* 0x0000000e0e0e722b */ /* 0x000fd0000000000e */
[----:B------:R-:W-:-:S08]  /*06b0*/  DFMA R14, R12, R14, R12 ;  /* 0x0000000e0c0e722b */ /* 0x000fd0000000000c */
[----:B------:R-:W-:-:S08]  /*06c0*/  DMUL R12, R16, R14 ;  /* 0x0000000e100c7228 */ /* 0x000fd00000000000 */
[----:B------:R-:W-:-:S08]  /*06d0*/  DFMA R12, R16, R14, R12 ;  /* 0x0000000e100c722b */ /* 0x000fd0000000000c */
[----:B------:R-:W-:-:S08]  /*06e0*/  DADD R18, R16, -R12 ;  /* 0x0000000010127229 */ /* 0x000fd0000000080c */
[----:B------:R-:W-:-:S08]  /*06f0*/  DADD R18, R18, R18 ;  /* 0x0000000012127229 */ /* 0x000fd00000000012 */
[-C--:B------:R-:W-:Y:S02]  /*0700*/  DFMA R16, R16, -R12.reuse, R18 ;  /* 0x8000000c1010722b */ /* 0x080fe40000000012 */
[----:B------:R-:W-:-:S06]  /*0710*/  DMUL R18, R12, R12 ;  /* 0x0000000c0c127228 */ /* 0x000fcc0000000000 */
[----:B------:R-:W-:Y:S01]  /*0720*/  DMUL R16, R14, R16 ;  /* 0x000000100e107228 */ /* 0x000fe20000000000 */
[----:B------:R-:W-:Y:S01]  /*0730*/  MOV R14, 0x8b7a8b04 ;  /* 0x8b7a8b04000e7802 */ /* 0x000fe20000000f00 */
[----:B------:R-:W-:-:S06]  /*0740*/  IMAD.MOV.U32 R15, RZ, RZ, 0x3ed0ee25 ;  /* 0x3ed0ee25ff0f7424 */ /* 0x000fcc00078e00ff */
[----:B------:R-:W-:Y:S01]  /*0750*/  DFMA R14, R18, UR8, R14 ;  /* 0x00000008120e7c2b */ /* 0x000fe2000800000e */
[----:B------:R-:W-:Y:S01]  /*0760*/  UMOV UR8, 0x9f02676f ;  /* 0x9f02676f00087882 */ /* 0x000fe20000000000 */
[----:B------:R-:W-:-:S06]  /*0770*/  UMOV UR9, 0x3ef3b266 ;  /* 0x3ef3b26600097882 */ /* 0x000fcc0000000000 */
[----:B------:R-:W-:Y:S01]  /*0780*/  DFMA R14, R18, R14, UR8 ;  /* 0x00000008120e7e2b */ /* 0x000fe2000800000e */
        /* <DEDUP_REMOVED lines=13> */
[----:B------:R-:W-:Y:S01]  /*0860*/  LOP3.LUT R14, R26, 0x80000000, RZ, 0x3c, !PT ;  /* 0x800000001a0e7812 */ /* 0x000fe200078e3cff */
[----:B------:R-:W-:Y:S01]  /*0870*/  UMOV UR9, 0x3fb55555 ;  /* 0x3fb5555500097882 */ /* 0x000fe20000000000 */
[----:B------:R-:W-:-:S04]  /*0880*/  MOV R15, 0x43300000 ;  /* 0x43300000000f7802 */ /* 0x000fc80000000f00 */
[----:B------:R-:W-:Y:S01]  /*0890*/  DFMA R24, R18, R24, UR8 ;  /* 0x0000000812187e2b */ /* 0x000fe20008000018 */
[----:B------:R-:W-:Y:S01]  /*08a0*/  UMOV UR8, 0x80000000 ;  /* 0x8000000000087882 */ /* 0x000fe20000000000 */
[----:B------:R-:W-:Y:S02]  /*08b0*/  UMOV UR9, 0x43300000 ;  /* 0x4330000000097882 */ /* 0x000fe40000000000 */
[----:B------:R-:W-:Y:S01]  /*08c0*/  DADD R14, R14, -UR8 ;  /* 0x800000080e0e7e29 */ /* 0x000fe20008000000 */
[----:B------:R-:W-:Y:S01]  /*08d0*/  UMOV UR8, 0xfefa39ef ;  /* 0xfefa39ef00087882 */ /* 0x000fe20000000000 */
[----:B------:R-:W-:Y:S02]  /*08e0*/  UMOV UR9, 0x3fe62e42 ;  /* 0x3fe62e4200097882 */ /* 0x000fe40000000000 */
[----:B------:R-:W-:-:S04]  /*08f0*/  DMUL R24, R18, R24 ;  /* 0x0000001812187228 */ /* 0x000fc80000000000 */
[----:B------:R-:W-:-:S04]  /*0900*/  DFMA R18, R14, UR8, R12 ;  /* 0x000000080e127c2b */ /* 0x000fc8000800000c */
[----:B------:R-:W-:-:S04]  /*0910*/  DFMA R24, R12, R24, R16 ;  /* 0x000000180c18722b */ /* 0x000fc80000000010 */
[----:B------:R-:W-:Y:S01]  /*0920*/  DFMA R16, R14, -UR8, R18 ;  /* 0x800000080e107c2b */ /* 0x000fe20008000012 */
[----:B------:R-:W-:Y:S01]  /*0930*/  UMOV UR8, 0x3b39803f ;  /* 0x3b39803f00087882 */ /* 0x000fe20000000000 */
[----:B------:R-:W-:-:S06]  /*0940*/  UMOV UR9, 0x3c7abc9e ;  /* 0x3c7abc9e00097882 */ /* 0x000fcc0000000000 */
[----:B------:R-:W-:-:S08]  /*0950*/  DADD R16, -R12, R16 ;  /* 0x000000000c107229 */ /* 0x000fd00000000110 */
[----:B------:R-:W-:-:S08]  /*0960*/  DADD R16, R24, -R16 ;  /* 0x0000000018107229 */ /* 0x000fd00000000810 */
[----:B------:R-:W-:-:S08]  /*0970*/  DFMA R16, R14, UR8, R16 ;  /* 0x000000080e107c2b */ /* 0x000fd00008000010 */
[----:B------:R-:W-:-:S11]  /*0980*/  DADD R16, R18, R16 ;  /* 0x0000000012107229 */ /* 0x000fd60000000010 */
.L_x_4:
[----:B------:R-:W0:Y:S01]  /*0990*/  F2F.F64.F32 R12, -R23 ;  /* 0x80000017000c7310 */ /* 0x000e220000201800 */
[----:B------:R-:W-:Y:S01]  /*09a0*/  UMOV UR8, 0xa0b5ed8d ;  /* 0xa0b5ed8d00087882 */ /* 0x000fe20000000000 */
[----:B------:R-:W-:Y:S01]  /*09b0*/  UMOV UR9, 0x3eb0c6f7 ;  /* 0x3eb0c6f700097882 */ /* 0x000fe20000000000 */
[----:B------:R-:W-:Y:S01]  /*09c0*/  VIADD R11, R11, 0x1 ;  /* 0x000000010b0b7836 */ /* 0x000fe20000000000 */
[----:B------:R-:W-:Y:S01]  /*09d0*/  IADD3 R9, PT, PT, R9, 0xc, RZ ;  /* 0x0000000c09097810 */ /* 0x000fe20007ffe0ff */
[----:B------:R-:W-:Y:S02]  /*09e0*/  VIADD R10, R10, 0x8 ;  /* 0x000000080a0a7836 */ /* 0x000fe40000000000 */
[----:B------:R-:W-:Y:S01]  /*09f0*/  VIADD R8, R8, 0x24 ;  /* 0x0000002408087836 */ /* 0x000fe20000000000 */
[----:B------:R-:W-:Y:S01]  /*0a00*/  ISETP.NE.AND P3, PT, R11, RZ, PT ;  /* 0x000000ff0b00720c */ /* 0x000fe20003f65270 */
[----:B0-----:R-:W-:-:S10]  /*0a10*/  DADD R16, R12, -R16 ;  /* 0x000000000c107229 */ /* 0x001fd40000000810 */
[----:B------:R-:W0:Y:S02]  /*0a20*/  F2F.F32.F64 R17, R16 ;  /* 0x0000001000117310 */ /* 0x000e240000301000 */
[-C--:B0-----:R-:W-:Y:S02]  /*0a30*/  FSEL R6, R6, R17.reuse, P0 ;  /* 0x0000001106067208 */ /* 0x081fe40000000000 */
[----:B------:R-:W-:Y:S02]  /*0a40*/  PLOP3.LUT P0, PT, PT, PT, PT, 0x80, 0x8 ;  /* 0x000000000008781c */ /* 0x000fe40003f0f070 */
[----:B------:R-:W-:Y:S01]  /*0a50*/  FSETP.GEU.AND P2, PT, R6, R17, PT ;  /* 0x000000110600720b */ /* 0x000fe20003f4e000 */
[----:B------:R-:W-:-:S06]  /*0a60*/  FADD R12, -R17, R6 ;  /* 0x00000006110c7221 */ /* 0x000fcc0000000100 */
[----:B------:R-:W0:Y:S02]  /*0a70*/  F2F.F64.F32 R12, |R12| ;  /* 0x4000000c000c7310 */ /* 0x000e240000201800 */
[----:B0-----:R-:W-:Y:S01]  /*0a80*/  DSETP.GEU.AND P1, PT, R12, UR8, PT ;  /* 0x000000080c007e2a */ /* 0x001fe2000bf2e000 */
[----:B------:R-:W-:-:S13]  /*0a90*/  VIMNMX R13, PT, PT, R7, R4, PT ;  /* 0x00000004070d7248 */ /* 0x000fda0003fe0100 */
[C---:B------:R-:W-:Y:S01]  /*0aa0*/  @P1 SEL R13, R7.reuse, R4, !P2 ;  /* 0x00000004070d1207 */ /* 0x040fe20005000000 */
[----:B------:R-:W-:Y:S01]  /*0ab0*/  VIADD R7, R7, 0x1 ;  /* 0x0000000107077836 */ /* 0x000fe20000000000 */
[----:B------:R-:W-:Y:S02]  /*0ac0*/  @P1 FSEL R6, R17, R6, !P2 ;  /* 0x0000000611061208 */ /* 0x000fe40005000000 */
[----:B------:R-:W-:Y:S01]  /*0ad0*/  MOV R4, R13 ;  /* 0x0000000d00047202 */ /* 0x000fe20000000f00 */
[----:B------:R-:W-:Y:S06]  /*0ae0*/  @P3 BRA `(.L_x_5) ;  /* 0xfffffff400f03947 */ /* 0x000fec000383ffff */
[----:B------:R-:W0:Y:S01]  /*0af0*/  LDC.64 R6, c[0x0][0x390] ;  /* 0x0000e400ff067b82 */ /* 0x000e220000000a00 */
[----:B------:R-:W1:Y:S02]  /*0b00*/  LDCU UR5, c[0x0][0x380] ;  /* 0x00007000ff0577ac */ /* 0x000e640008000800 */
[--C-:B-1----:R-:W-:Y:S02]  /*0b10*/  IMAD R9, R5, UR5, R2.reuse ;  /* 0x0000000505097c24 */ /* 0x102fe4000f8e0202 */
[----:B------:R-:W-:Y:S02]  /*0b20*/  IMAD.IADD R2, R3, 0x1, R2 ;  /* 0x0000000103027824 */ /* 0x000fe400078e0202 */
[----:B0-----:R-:W-:-:S03]  /*0b30*/  IMAD.WIDE R6, R9, 0x4, R6 ;  /* 0x0000000409067825 */ /* 0x001fc600078e0206 */
[----:B------:R-:W-:Y:S02]  /*0b40*/  ISETP.GE.AND P0, PT, R2, UR5, PT ;  /* 0x0000000502007c0c */ /* 0x000fe4000bf06270 */
[----:B------:R0:W-:Y:S11]  /*0b50*/  STG.E.U8 desc[UR6][R6.64+0x3], R4 ;  /* 0x0000030406007986 */ /* 0x0001f6000c101106 */
[----:B------:R-:W-:Y:S05]  /*0b60*/  @!P0 BRA `(.L_x_6) ;  /* 0xfffffff400808947 */ /* 0x000fea000383ffff */
.L_x_2:
[----:B------:R-:W-:Y:S05]  /*0b70*/  BSYNC.RECONVERGENT B0 ;  /* 0x0000000000007941 */ /* 0x000fea0003800200 */
.L_x_1:
[----:B------:R-:W1:Y:S01]  /*0b80*/  LDC R2, c[0x0][0x364] ;  /* 0x0000d900ff027b82 */ /* 0x000e620000000800 */
[----:B------:R-:W2:Y:S01]  /*0b90*/  LDCU UR5, c[0x0][0x384] ;  /* 0x00007080ff0577ac */ /* 0x000ea20008000800 */
[----:B-1----:R-:W-:-:S05]  /*0ba0*/  IMAD R5, R2, R2, R5 ;  /* 0x0000000202057224 */ /* 0x002fca00078e0205 */
[----:B--2---:R-:W-:-:S13]  /*0bb0*/  ISETP.GE.AND P0, PT, R5, UR5, PT ;  /* 0x0000000505007c0c */ /* 0x004fda000bf06270 */
[----:B------:R-:W-:Y:S05]  /*0bc0*/  @!P0 BRA `(.L_x_7) ;  /* 0xfffffff400548947 */ /* 0x000fea000383ffff */
[----:B------:R-:W-:Y:S05]  /*0bd0*/  EXIT ;  /* 0x000000000000794d */ /* 0x000fea0003800000 */
.L_x_0:
[----:B------:R-:W0:Y:S01]  /*0be0*/  I2F.U32.RP R4, R3 ;  /* 0x0000000300047306 */ /* 0x000e220000209000 */
[----:B------:R-:W1:Y:S01]  /*0bf0*/  LDCU UR5, c[0x0][0x380] ;  /* 0x00007000ff0577ac */ /* 0x000e620008000800 */
[----:B------:R-:W-:Y:S01]  /*0c00*/  IMAD.IADD R2, R0, 0x1, R3 ;  /* 0x0000000100027824 */ /* 0x000fe200078e0203 */
[----:B------:R-:W-:Y:S02]  /*0c10*/  IADD3 R11, PT, PT, RZ, -R3, RZ ;  /* 0x80000003ff0b7210 */ /* 0x000fe40007ffe0ff */
[----:B------:R-:W-:-:S03]  /*0c20*/  ISETP.NE.U32.AND P2, PT, R3, RZ, PT ;  /* 0x000000ff0300720c */ /* 0x000fc60003f45070 */
[----:B0-----:R-:W0:Y:S01]  /*0c30*/  MUFU.RCP R4, R4 ;  /* 0x0000000400047308 */ /* 0x001e220000001000 */
[C---:B-1----:R-:W-:Y:S02]  /*0c40*/  ISETP.GE.AND P0, PT, R2.reuse, UR5, PT ;  /* 0x0000000502007c0c */ /* 0x042fe4000bf06270 */
[----:B------:R-:W-:Y:S02]  /*0c50*/  VIMNMX R9, PT, PT, R2, UR5, !PT ;  /* 0x0000000502097c48 */ /* 0x000fe4000ffe0100 */
[----:B------:R-:W-:Y:S01]  /*0c60*/  SEL R16, RZ, 0x1, P0 ;  /* 0x00000001ff107807 */ /* 0x000fe20000000000 */
[----:B0-----:R-:W-:-:S03]  /*0c70*/  VIADD R6, R4, 0xffffffe ;  /* 0x0ffffffe04067836 */ /* 0x001fc60000000000 */
[----:B------:R-:W-:Y:S01]  /*0c80*/  IADD3 R4, PT, PT, R9, -R2, -R16 ;  /* 0x8000000209047210 */ /* 0x000fe20007ffe810 */
[----:B------:R0:W1:Y:S02]  /*0c90*/  F2I.FTZ.U32.TRUNC.NTZ R7, R6 ;  /* 0x0000000600077305 */ /* 0x000064000021f000 */
[----:B0-----:R-:W-:Y:S02]  /*0ca0*/  IMAD.MOV.U32 R6, RZ, RZ, RZ ;  /* 0x000000ffff067224 */ /* 0x001fe400078e00ff */
[----:B-1----:R-:W-:-:S04]  /*0cb0*/  IMAD R11, R11, R7, RZ ;  /* 0x000000070b0b7224 */ /* 0x002fc800078e02ff */
[----:B------:R-:W-:-:S06]  /*0cc0*/  IMAD.HI.U32 R7, R7, R11, R6 ;  /* 0x0000000b07077227 */ /* 0x000fcc00078e0006 */
[----:B------:R-:W-:-:S05]  /*0cd0*/  IMAD.HI.U32 R7, R7, R4, RZ ;  /* 0x0000000407077227 */ /* 0x000fca00078e00ff */
[----:B------:R-:W-:-:S05]  /*0ce0*/  IADD3 R6, PT, PT, -R7, RZ, RZ ;  /* 0x000000ff07067210 */ /* 0x000fca0007ffe1ff */
[----:B------:R-:W-:-:S05]  /*0cf0*/  IMAD R4, R3, R6, R4 ;  /* 0x0000000603047224 */ /* 0x000fca00078e0204 */
[----:B------:R-:W-:-:S13]  /*0d00*/  ISETP.GE.U32.AND P0, PT, R4, R3, PT ;  /* 0x000000030400720c */ /* 0x000fda0003f06070 */
[----:B------:R-:W-:Y:S02]  /*0d10*/  @P0 IMAD.IADD R4, R4, 0x1, -R3 ;  /* 0x0000000104040824 */ /* 0x000fe400078e0a03 */
[----:B------:R-:W-:-:S03]  /*0d20*/  @P0 VIADD R7, R7, 0x1 ;  /* 0x0000000107070836 */ /* 0x000fc60000000000 */
[----:B------:R-:W-:Y:S01]  /*0d30*/  ISETP.GE.U32.AND P1, PT, R4, R3, PT ;  /* 0x000000030400720c */ /* 0x000fe20003f26070 */
[----:B------:R-:W-:-:S05]  /*0d40*/  IMAD.IADD R4, R3, 0x1, R2 ;  /* 0x0000000103047824 */ /* 0x000fca00078e0202 */
[----:B------:R-:W-:-:S07]  /*0d50*/  IADD3 R19, PT, PT, R3, R4, RZ ;  /* 0x0000000403137210 */ /* 0x000fce0007ffe0ff */
[----:B------:R-:W-:Y:S02]  /*0d60*/  @P1 IADD3 R7, PT, PT, R7, 0x1, RZ ;  /* 0x0000000107071810 */ /* 0x000fe40007ffe0ff */
[----:B------:R-:W-:-:S05]  /*0d70*/  @!P2 LOP3.LUT R7, RZ, R3, RZ, 0x33, !PT ;  /* 0x00000003ff07a212 */ /* 0x000fca00078e33ff */
[----:B------:R-:W-:-:S05]  /*0d80*/  IMAD.IADD R16, R16, 0x1, R7 ;  /* 0x0000000110107824 */ /* 0x000fca00078e0207 */
[----:B------:R-:W-:-:S07]  /*0d90*/  LOP3.LUT R20, R16, 0x3, RZ, 0xc0, !PT ;  /* 0x0000000310147812 */ /* 0x000fce00078ec0ff */
.L_x_13:
[----:B0-----:R-:W0:Y:S01]  /*0da0*/  LDC R17, c[0x0][0x380] ;  /* 0x0000e000ff117b82 */ /* 0x001e220000000800 */
[----:B------:R-:W-:Y:S01]  /*0db0*/  BSSY.RECONVERGENT B0, `(.L_x_8) ;  /* 0x000002c000007945 */ /* 0x000fe20003800200 */
[----:B0-----:R-:W-:-:S13]  /*0dc0*/  ISETP.GE.AND P0, PT, R0, R17, PT ;  /* 0x000000110000720c */ /* 0x001fda0003f06270 */
[----:B-1----:R-:W-:Y:S05]  /*0dd0*/  @P0 BRA `(.L_x_9) ;  /* 0x0000000000a40947 */ /* 0x002fea0003800000 */
[----:B------:R-:W-:Y:S01]  /*0de0*/  ISETP.NE.AND P1, PT, R20, 0x3, PT ;  /* 0x000000031400780c */ /* 0x000fe20003f25270 */
[----:B------:R-:W-:Y:S01]  /*0df0*/  BSSY.RECONVERGENT B1, `(.L_x_10) ;  /* 0x0000015000017945 */ /* 0x000fe20003800200 */
[----:B------:R-:W-:Y:S01]  /*0e00*/  ISETP.GE.U32.AND P0, PT, R16, 0x3, PT ;  /* 0x000000031000780c */ /* 0x000fe20003f06070 */
[----:B------:R-:W-:-:S10]  /*0e10*/  IMAD.MOV.U32 R18, RZ, RZ, R0 ;  /* 0x000000ffff127224 */ /* 0x000fd400078e0000 */
[----:B------:R-:W-:Y:S05]  /*0e20*/  @!P1 BRA `(.L_x_11) ;  /* 0x0000000000449947 */ /* 0x000fea0003800000 */
[----:B------:R-:W0:Y:S01]  /*0e30*/  LDC.64 R6, c[0x0][0x390] ;  /* 0x0000e400ff067b82 */ /* 0x000e220000000a00 */
[----:B------:R-:W-:Y:S01]  /*0e40*/  IMAD R9, R5, R17, R0 ;  /* 0x0000001105097224 */ /* 0x000fe200078e0200 */
[----:B------:R-:W-:Y:S01]  /*0e50*/  ISETP.NE.AND P1, PT, R20, RZ, PT ;  /* 0x000000ff1400720c */ /* 0x000fe20003f25270 */
[----:B------:R-:W-:Y:S02]  /*0e60*/  IMAD.MOV.U32 R18, RZ, RZ, R2 ;  /* 0x000000ffff127224 */ /* 0x000fe400078e0002 */
[----:B0-----:R-:W-:-:S05]  /*0e70*/  IMAD.WIDE R6, R9, 0x4, R6 ;  /* 0x0000000409067825 */ /* 0x001fca00078e0206 */
[----:B------:R0:W-:Y:S05]  /*0e80*/  STG.E.U8 desc[UR6][R6.64+0x3], RZ ;  /* 0x000003ff06007986 */ /* 0x0001ea000c101106 */
[----:B------:R-:W-:Y:S05]  /*0e90*/  @!P1 BRA `(.L_x_11) ;  /* 0x0000000000289947 */ /* 0x000fea0003800000 */
[----:B------:R-:W-:Y:S01]  /*0ea0*/  ISETP.NE.AND P1, PT, R20, 0x1, PT ;  /* 0x000000011400780c */ /* 0x000fe20003f25270 */
[----:B------:R-:W-:Y:S01]  /*0eb0*/  IMAD.MOV.U32 R18, RZ, RZ, R4 ;  /* 0x000000ffff127224 */ /* 0x000fe200078e0004 */
[----:B------:R-:W-:-:S04]  /*0ec0*/  SHF.L.U32 R9, R3, 0x2, RZ ;  /* 0x0000000203097819 */ /* 0x000fc800000006ff */
[----:B0-----:R-:W-:-:S05]  /*0ed0*/  IADD3 R6, P2, PT, R6, R9, RZ ;  /* 0x0000000906067210 */ /* 0x001fca0007f5e0ff */
[----:B------:R-:W-:Y:S02]  /*0ee0*/  IMAD.X R7, RZ, RZ, R7, P2 ;  /* 0x000000ffff077224 */ /* 0x000fe400010e0607 */
[----:B------:R-:W-:Y:S02]  /*0ef0*/  @P1 IADD3 R8, P2, PT, R9, R6, RZ ;  /* 0x0000000609081210 */ /* 0x000fe40007f5e0ff */
[----:B------:R-:W-:Y:S01]  /*0f00*/  @P1 MOV R18, R19 ;  /* 0x0000001300121202 */ /* 0x000fe20000000f00 */
[----:B------:R1:W-:Y:S01]  /*0f10*/  STG.E.U8 desc[UR6][R6.64+0x3], RZ ;  /* 0x000003ff06007986 */ /* 0x0003e2000c101106 */
[----:B------:R-:W-:-:S05]  /*0f20*/  @P1 IADD3.X R9, PT, PT, RZ, R7, RZ, P2, !PT ;  /* 0x00000007ff091210 */ /* 0x000fca00017fe4ff */
[----:B------:R1:W-:Y:S04]  /*0f30*/  @P1 STG.E.U8 desc[UR6][R8.64+0x3], RZ ;  /* 0x000003ff08001986 */ /* 0x0003e8000c101106 */
.L_x_11:
[----:B------:R-:W-:Y:S05]  /*0f40*/  BSYNC.RECONVERGENT B1 ;  /* 0x0000000000017941 */ /* 0x000fea0003800200 */
.L_x_10:
[----:B------:R-:W-:Y:S05]  /*0f50*/  @!P0 BRA `(.L_x_9) ;  /* 0x0000000000448947 */ /* 0x000fea0003800000 */
[----:B01----:R-:W0:Y:S01]  /*0f60*/  LDC.64 R6, c[0x0][0x390] ;  /* 0x0000e400ff067b82 */ /* 0x003e220000000a00 */
[----:B------:R-:W-:-:S07]  /*0f70*/  IMAD.SHL.U32 R21, R3, 0x4, RZ ;  /* 0x0000000403157824 */ /* 0x000fce00078e00ff */
.L_x_12:
[--C-:B------:R-:W-:Y:S02]  /*0f80*/  IMAD R9, R5, R17, R18.reuse ;  /* 0x0000001105097224 */ /* 0x100fe400078e0212 */
[----:B------:R-:W-:Y:S02]  /*0f90*/  IMAD.IADD R18, R21, 0x1, R18 ;  /* 0x0000000115127824 */ /* 0x000fe400078e0212 */
[----:B0-----:R-:W-:-:S03]  /*0fa0*/  IMAD.WIDE R8, R9, 0x4, R6 ;  /* 0x0000000409087825 */ /* 0x001fc600078e0206 */
[C---:B------:R-:W-:Y:S02]  /*0fb0*/  IADD3 R10, P0, PT, R21.reuse, R8, RZ ;  /* 0x00000008150a7210 */ /* 0x040fe40007f1e0ff */
[----:B------:R2:W-:Y:S02]  /*0fc0*/  STG.E.U8 desc[UR6][R8.64+0x3], RZ ;  /* 0x000003ff08007986 */ /* 0x0005e4000c101106 */
[----:B------:R-:W-:Y:S02]  /*0fd0*/  IADD3.X R11, PT, PT, RZ, R9, RZ, P0, !PT ;  /* 0x00000009ff0b7210 */ /* 0x000fe400007fe4ff */
[----:B------:R-:W-:-:S03]  /*0fe0*/  IADD3 R12, P0, PT, R21, R10, RZ ;  /* 0x0000000a150c7210 */ /* 0x000fc60007f1e0ff */
[----:B------:R2:W-:Y:S02]  /*0ff0*/  STG.E.U8 desc[UR6][R10.64+0x3], RZ ;  /* 0x000003ff0a007986 */ /* 0x0005e4000c101106 */
[----:B------:R-:W-:Y:S01]  /*1000*/  IMAD.X R13, RZ, RZ, R11, P0 ;  /* 0x000000ffff0d7224 */ /* 0x000fe200000e060b */
[----:B------:R-:W-:-:S04]  /*1010*/  IADD3 R14, P0, PT, R21, R12, RZ ;  /* 0x0000000c150e7210 */ /* 0x000fc80007f1e0ff */
[----:B------:R-:W-:Y:S01]  /*1020*/  IADD3.X R15, PT, PT, RZ, R13, RZ, P0, !PT ;  /* 0x0000000dff0f7210 */ /* 0x000fe200007fe4ff */
[----:B------:R2:W-:Y:S01]  /*1030*/  STG.E.U8 desc[UR6][R12.64+0x3], RZ ;  /* 0x000003ff0c007986 */ /* 0x0005e2000c101106 */
[----:B------:R-:W-:-:S03]  /*1040*/  ISETP.GE.AND P0, PT, R18, R17, PT ;  /* 0x000000111200720c */ /* 0x000fc60003f06270 */
[----:B------:R2:W-:Y:S10]  /*1050*/  STG.E.U8 desc[UR6][R14.64+0x3], RZ ;  /* 0x000003ff0e007986 */ /* 0x0005f4000c101106 */
[----:B--2---:R-:W-:Y:S05]  /*1060*/  @!P0 BRA `(.L_x_12) ;  /* 0xfffffffc00c48947 */ /* 0x004fea000383ffff */
.L_x_9:
[----:B------:R-:W-:Y:S05]  /*1070*/  BSYNC.RECONVERGENT B0 ;  /* 0x0000000000007941 */ /* 0x000fea0003800200 */
.L_x_8:
[----:B------:R-:W2:Y:S01]  /*1080*/  LDCU UR5, c[0x0][0x384] ;  /* 0x00007080ff0577ac */ /* 0x000ea20008000800 */
[----:B------:R-:W-:-:S04]  /*1090*/  IADD3 R5, PT, PT, R5, UR4, RZ ;  /* 0x0000000405057c10 */ /* 0x000fc8000fffe0ff */
[----:B--2---:R-:W-:-:S13]  /*10a0*/  ISETP.GE.AND P0, PT, R5, UR5, PT ;  /* 0x0000000505007c0c */ /* 0x004fda000bf06270 */
[----:B------:R-:W-:Y:S05]  /*10b0*/  @!P0 BRA `(.L_x_13) ;  /* 0xfffffffc00388947 */ /* 0x000fea000383ffff */
[----:B------:R-:W-:Y:S05]  /*10c0*/  EXIT ;  /* 0x000000000000794d */ /* 0x000fea0003800000 */
.L_x_14:
[----:B------:R-:W-:-:S00]  /*10d0*/  BRA `(.L_x_14) ;  /* 0xfffffffc00fc7947 */ /* 0x000fc0000383ffff */
[----:B------:R-:W-:-:S00]  /*10e0*/  NOP ;  /* 0x0000000000007918 */ /* 0x000fc00000000000 */
        /* <DEDUP_REMOVED lines=9> */
.L_x_15:


//--------------------- .nv.shared.reserved.0     --------------------------
	.section	.nv.shared.reserved.0,"aw",@nobits
	.weak		__nv_reservedSMEM_offset_0_alias
	.size		__nv_reservedSMEM_offset_0_alias, 0, 64
	.other		__nv_reservedSMEM_offset_0_alias,@"STO_CUDA_RESERVED_SHARED STV_DEFAULT"
__nv_reservedSMEM_offset_0_alias:
	.zero		0
	.zero		64


//--------------------- .nv.constant0._Z15spectrum_methodiiiP6uchar4 --------------------------
	.section	.nv.constant0._Z15spectrum_methodiiiP6uchar4,"a",@progbits
	.sectionflags	@""
	.align	4
.nv.constant0._Z15spectrum_methodiiiP6uchar4:
	.zero		920


//--------------------- SYMBOLS --------------------------

	.type		.nv.reservedSmem.offset0,@object
	.size		.nv.reservedSmem.offset0,0x4
